//
// Generated by NVIDIA NVVM Compiler
//
// Compiler Build ID: CL-36424714
// Cuda compilation tools, release 13.0, V13.0.88
// Based on NVVM 20.0.0
//

.version 9.0
.target sm_100
.address_size 64

	// .globl	_Z5saxpyffPfS_

.visible .entry _Z5saxpyffPfS_(
	.param .f32 _Z5saxpyffPfS__param_0,
	.param .f32 _Z5saxpyffPfS__param_1,
	.param .u64 .ptr .align 1 _Z5saxpyffPfS__param_2,
	.param .u64 .ptr .align 1 _Z5saxpyffPfS__param_3
)
{
	.reg .pred 	%p<3>;
	.reg .b32 	%r<11>;
	.reg .b32 	%f<35>;
	.reg .b64 	%rd<18>;

	ld.param.f32 	%f1, [_Z5saxpyffPfS__param_0];
	ld.param.f32 	%f2, [_Z5saxpyffPfS__param_1];
	ld.param.u64 	%rd3, [_Z5saxpyffPfS__param_2];
	ld.param.u64 	%rd4, [_Z5saxpyffPfS__param_3];
	mov.u32 	%r7, %ctaid.x;
	mov.u32 	%r1, %ntid.x;
	mov.u32 	%r8, %tid.x;
	mad.lo.s32 	%r10, %r7, %r1, %r8;
	cvt.rn.f32.s32 	%f3, %r10;
	setp.leu.f32 	%p1, %f1, %f3;
	@%p1 bra 	$L__BB0_3;
	cvt.rzi.s32.f32 	%r3, %f1;
	mov.u32 	%r9, %nctaid.x;
	mul.lo.s32 	%r4, %r1, %r9;
	cvta.to.global.u64 	%rd1, %rd4;
	cvta.to.global.u64 	%rd2, %rd3;
	mul.wide.s32 	%rd8, %r3, 4;
$L__BB0_2:
	mul.wide.s32 	%rd5, %r10, 4;
	add.s64 	%rd6, %rd2, %rd5;
	add.s64 	%rd7, %rd1, %rd5;
	ld.global.f32 	%f4, [%rd7];
	ld.global.f32 	%f5, [%rd6];
	fma.rn.f32 	%f6, %f4, %f5, %f2;
	st.global.f32 	[%rd7], %f6;
	add.s64 	%rd9, %rd7, %rd8;
	ld.global.f32 	%f7, [%rd9];
	ld.global.f32 	%f8, [%rd6];
	fma.rn.f32 	%f9, %f7, %f8, %f2;
	st.global.f32 	[%rd9], %f9;
	add.s64 	%rd10, %rd9, %rd8;
	ld.global.f32 	%f10, [%rd10];
	ld.global.f32 	%f11, [%rd6];
	fma.rn.f32 	%f12, %f10, %f11, %f2;
	st.global.f32 	[%rd10], %f12;
	add.s64 	%rd11, %rd10, %rd8;
	ld.global.f32 	%f13, [%rd11];
	ld.global.f32 	%f14, [%rd6];
	fma.rn.f32 	%f15, %f13, %f14, %f2;
	st.global.f32 	[%rd11], %f15;
	add.s64 	%rd12, %rd11, %rd8;
	ld.global.f32 	%f16, [%rd12];
	ld.global.f32 	%f17, [%rd6];
	fma.rn.f32 	%f18, %f16, %f17, %f2;
	st.global.f32 	[%rd12], %f18;
	add.s64 	%rd13, %rd12, %rd8;
	ld.global.f32 	%f19, [%rd13];
	ld.global.f32 	%f20, [%rd6];
	fma.rn.f32 	%f21, %f19, %f20, %f2;
	st.global.f32 	[%rd13], %f21;
	add.s64 	%rd14, %rd13, %rd8;
	ld.global.f32 	%f22, [%rd14];
	ld.global.f32 	%f23, [%rd6];
	fma.rn.f32 	%f24, %f22, %f23, %f2;
	st.global.f32 	[%rd14], %f24;
	add.s64 	%rd15, %rd14, %rd8;
	ld.global.f32 	%f25, [%rd15];
	ld.global.f32 	%f26, [%rd6];
	fma.rn.f32 	%f27, %f25, %f26, %f2;
	st.global.f32 	[%rd15], %f27;
	add.s64 	%rd16, %rd15, %rd8;
	ld.global.f32 	%f28, [%rd16];
	ld.global.f32 	%f29, [%rd6];
	fma.rn.f32 	%f30, %f28, %f29, %f2;
	st.global.f32 	[%rd16], %f30;
	add.s64 	%rd17, %rd16, %rd8;
	ld.global.f32 	%f31, [%rd17];
	ld.global.f32 	%f32, [%rd6];
	fma.rn.f32 	%f33, %f31, %f32, %f2;
	st.global.f32 	[%rd17], %f33;
	add.s32 	%r10, %r10, %r4;
	cvt.rn.f32.s32 	%f34, %r10;
	setp.gt.f32 	%p2, %f1, %f34;
	@%p2 bra 	$L__BB0_2;
$L__BB0_3:
	ret;

}
	// .globl	_Z8sum_cudafPfS_
.visible .entry _Z8sum_cudafPfS_(
	.param .f32 _Z8sum_cudafPfS__param_0,
	.param .u64 .ptr .align 1 _Z8sum_cudafPfS__param_1,
	.param .u64 .ptr .align 1 _Z8sum_cudafPfS__param_2
)
{
	.reg .pred 	%p<5>;
	.reg .b32 	%r<17>;
	.reg .b32 	%f<8>;
	.reg .b64 	%rd<9>;

	ld.param.f32 	%f4, [_Z8sum_cudafPfS__param_0];
	ld.param.u64 	%rd4, [_Z8sum_cudafPfS__param_1];
	ld.param.u64 	%rd5, [_Z8sum_cudafPfS__param_2];
	mov.u32 	%r10, %ctaid.x;
	mov.u32 	%r1, %ntid.x;
	mov.u32 	%r11, %tid.x;
	mad.lo.s32 	%r15, %r10, %r1, %r11;
	setp.gt.s32 	%p1, %r15, 9;
	@%p1 bra 	$L__BB1_6;
	setp.leu.f32 	%p2, %f4, 0f00000000;
	@%p2 bra 	$L__BB1_6;
	mov.u32 	%r12, %nctaid.x;
	mul.lo.s32 	%r3, %r1, %r12;
	cvta.to.global.u64 	%rd1, %rd4;
	cvta.to.global.u64 	%rd2, %rd5;
	cvt.rzi.s32.f32 	%r4, %f4;
$L__BB1_3:
	mul.lo.s32 	%r6, %r15, %r4;
	mul.wide.s32 	%rd6, %r15, 4;
	add.s64 	%rd3, %rd2, %rd6;
	ld.global.f32 	%f7, [%rd3];
	mov.b32 	%r16, 0;
$L__BB1_4:
	add.s32 	%r14, %r16, %r6;
	mul.wide.s32 	%rd7, %r14, 4;
	add.s64 	%rd8, %rd1, %rd7;
	ld.global.f32 	%f5, [%rd8];
	add.f32 	%f7, %f5, %f7;
	st.global.f32 	[%rd3], %f7;
	add.s32 	%r16, %r16, 1;
	cvt.rn.f32.u32 	%f6, %r16;
	setp.gt.f32 	%p3, %f4, %f6;
	@%p3 bra 	$L__BB1_4;
	add.s32 	%r15, %r15, %r3;
	setp.lt.s32 	%p4, %r15, 10;
	@%p4 bra 	$L__BB1_3;
$L__BB1_6:
	ret;

}
	// .globl	_Z7softMaxffPfS_
.visible .entry _Z7softMaxffPfS_(
	.param .f32 _Z7softMaxffPfS__param_0,
	.param .f32 _Z7softMaxffPfS__param_1,
	.param .u64 .ptr .align 1 _Z7softMaxffPfS__param_2,
	.param .u64 .ptr .align 1 _Z7softMaxffPfS__param_3
)
{
	.reg .pred 	%p<3>;
	.reg .b32 	%r<10>;
	.reg .b32 	%f<8>;
	.reg .b64 	%rd<8>;

	ld.param.f32 	%f1, [_Z7softMaxffPfS__param_0];
	ld.param.f32 	%f2, [_Z7softMaxffPfS__param_1];
	ld.param.u64 	%rd3, [_Z7softMaxffPfS__param_2];
	ld.param.u64 	%rd4, [_Z7softMaxffPfS__param_3];
	mov.u32 	%r6, %ctaid.x;
	mov.u32 	%r1, %ntid.x;
	mov.u32 	%r7, %tid.x;
	mad.lo.s32 	%r9, %r6, %r1, %r7;
	cvt.rn.f32.s32 	%f3, %r9;
	setp.leu.f32 	%p1, %f1, %f3;
	@%p1 bra 	$L__BB2_3;
	mov.u32 	%r8, %nctaid.x;
	mul.lo.s32 	%r3, %r1, %r8;
	cvta.to.global.u64 	%rd1, %rd4;
	cvta.to.global.u64 	%rd2, %rd3;
$L__BB2_2:
	mul.wide.s32 	%rd5, %r9, 4;
	add.s64 	%rd6, %rd1, %rd5;
	ld.global.f32 	%f4, [%rd6];
	add.s64 	%rd7, %rd2, %rd5;
	ld.global.f32 	%f5, [%rd7];
	fma.rn.f32 	%f6, %f4, %f5, %f2;
	st.global.f32 	[%rd6], %f6;
	add.s32 	%r9, %r9, %r3;
	cvt.rn.f32.s32 	%f7, %r9;
	setp.gt.f32 	%p2, %f1, %f7;
	@%p2 bra 	$L__BB2_2;
$L__BB2_3:
	ret;

}


// ===== COMPILED SASS (sm_100) =====

	.target	sm_100

	.elftype	@"ET_EXEC"


//--------------------- .note.nv.tkinfo           --------------------------
	.section	.note.nv.tkinfo,"",@"SHT_NOTE"
	.sectionflags	@"SHF_NOTE_NV_TKINFO"
	.tkinfo
        /*0018*/ 	.word	0x00000002
        /*0030*/ 	.string	""
        /*0030*/ 	.string	"ptxas"
        /*0030*/ 	.string	"Cuda compilation tools, release 13.0, V13.0.88"
        /*0030*/ 	.string	"Build cuda_13.0.r13.0/compiler.36424714_0"
        /*0030*/ 	.string	"-arch sm_100 -m 64 "



//--------------------- .note.nv.cuinfo           --------------------------
	.section	.note.nv.cuinfo,"",@"SHT_NOTE"
	.sectionflags	@"SHF_NOTE_NV_CUINFO"
        /*0018*/ 	.short	0x0002
        /*001a*/ 	.short	0x0064
        /*001c*/ 	.short	0x0082
	.zero		2


//--------------------- .nv.info                  --------------------------
	.section	.nv.info,"",@"SHT_CUDA_INFO"
	.align	4


	//----- nvinfo : EIATTR_REGCOUNT
	.align		4
        /*0000*/ 	.byte	0x04, 0x2f
        /*0002*/ 	.short	(.L_1 - .L_0)
	.align		4
.L_0:
        /*0004*/ 	.word	index@(_Z5saxpyffPfS_)
        /*0008*/ 	.word	0x00000016


	//----- nvinfo : EIATTR_FRAME_SIZE
	.align		4
.L_1:
        /*000c*/ 	.byte	0x04, 0x11
        /*000e*/ 	.short	(.L_3 - .L_2)
	.align		4
.L_2:
        /*0010*/ 	.word	index@(_Z5saxpyffPfS_)
        /*0014*/ 	.word	0x00000000


	//----- nvinfo : EIATTR_REGCOUNT
	.align		4
.L_3:
        /*0018*/ 	.byte	0x04, 0x2f
        /*001a*/ 	.short	(.L_5 - .L_4)
	.align		4
.L_4:
        /*001c*/ 	.word	index@(_Z8sum_cudafPfS_)
        /*0020*/ 	.word	0x00000012


	//----- nvinfo : EIATTR_FRAME_SIZE
	.align		4
.L_5:
        /*0024*/ 	.byte	0x04, 0x11
        /*0026*/ 	.short	(.L_7 - .L_6)
	.align		4
.L_6:
        /*0028*/ 	.word	index@(_Z8sum_cudafPfS_)
        /*002c*/ 	.word	0x00000000


	//----- nvinfo : EIATTR_REGCOUNT
	.align		4
.L_7:
        /*0030*/ 	.byte	0x04, 0x2f
        /*0032*/ 	.short	(.L_9 - .L_8)
	.align		4
.L_8:
        /*0034*/ 	.word	index@(_Z7softMaxffPfS_)
        /*0038*/ 	.word	0x00000010


	//----- nvinfo : EIATTR_FRAME_SIZE
	.align		4
.L_9:
        /*003c*/ 	.byte	0x04, 0x11
        /*003e*/ 	.short	(.L_11 - .L_10)
	.align		4
.L_10:
        /*0040*/ 	.word	index@(_Z7softMaxffPfS_)
        /*0044*/ 	.word	0x00000000


	//----- nvinfo : EIATTR_MIN_STACK_SIZE
	.align		4
.L_11:
        /*0048*/ 	.byte	0x04, 0x12
        /*004a*/ 	.short	(.L_13 - .L_12)
	.align		4
.L_12:
        /*004c*/ 	.word	index@(_Z7softMaxffPfS_)
        /*0050*/ 	.word	0x00000000


	//----- nvinfo : EIATTR_MIN_STACK_SIZE
	.align		4
.L_13:
        /*0054*/ 	.byte	0x04, 0x12
        /*0056*/ 	.short	(.L_15 - .L_14)
	.align		4
.L_14:
        /*0058*/ 	.word	index@(_Z8sum_cudafPfS_)
        /*005c*/ 	.word	0x00000000


	//----- nvinfo : EIATTR_MIN_STACK_SIZE
	.align		4
.L_15:
        /*0060*/ 	.byte	0x04, 0x12
        /*0062*/ 	.short	(.L_17 - .L_16)
	.align		4
.L_16:
        /*0064*/ 	.word	index@(_Z5saxpyffPfS_)
        /*0068*/ 	.word	0x00000000
.L_17:


//--------------------- .nv.compat                --------------------------
	.section	.nv.compat,"",@"SHT_CUDA_COMPAT_INFO"
	.align	4
        /*0000*/ 	.byte	0x02, 0x09, 0x00, 0x00, 0x02, 0x02, 0x01, 0x00, 0x02, 0x05, 0x05, 0x00, 0x03, 0x07, 0x01, 0x01
        /*0010*/ 	.byte	0x02, 0x03, 0x00, 0x00, 0x02, 0x06, 0x01, 0x00, 0x04, 0x0b, 0x08, 0x00, 0x09, 0x00, 0x00, 0x00
        /*0020*/ 	.byte	0x00, 0x00, 0x00, 0x00


//--------------------- .nv.info._Z7softMaxffPfS_ --------------------------
	.section	.nv.info._Z7softMaxffPfS_,"",@"SHT_CUDA_INFO"
	.sectionflags	@""
	.align	4


	//----- nvinfo : EIATTR_CUDA_API_VERSION
	.align		4
        /*0000*/ 	.byte	0x04, 0x37
        /*0002*/ 	.short	(.L_19 - .L_18)
.L_18:
        /*0004*/ 	.word	0x00000082


	//----- nvinfo : EIATTR_KPARAM_INFO
	.align		4
.L_19:
        /*0008*/ 	.byte	0x04, 0x17
        /*000a*/ 	.short	(.L_21 - .L_20)
.L_20:
        /*000c*/ 	.word	0x00000000
        /*0010*/ 	.short	0x0003
        /*0012*/ 	.short	0x0010
        /*0014*/ 	.byte	0x00, 0xf5, 0x21, 0x00


	//----- nvinfo : EIATTR_KPARAM_INFO
	.align		4
.L_21:
        /*0018*/ 	.byte	0x04, 0x17
        /*001a*/ 	.short	(.L_23 - .L_22)
.L_22:
        /*001c*/ 	.word	0x00000000
        /*0020*/ 	.short	0x0002
        /*0022*/ 	.short	0x0008
        /*0024*/ 	.byte	0x00, 0xf5, 0x21, 0x00


	//----- nvinfo : EIATTR_KPARAM_INFO
	.align		4
.L_23:
        /*0028*/ 	.byte	0x04, 0x17
        /*002a*/ 	.short	(.L_25 - .L_24)
.L_24:
        /*002c*/ 	.word	0x00000000
        /*0030*/ 	.short	0x0001
        /*0032*/ 	.short	0x0004
        /*0034*/ 	.byte	0x00, 0xf0, 0x11, 0x00


	//----- nvinfo : EIATTR_KPARAM_INFO
	.align		4
.L_25:
        /*0038*/ 	.byte	0x04, 0x17
        /*003a*/ 	.short	(.L_27 - .L_26)
.L_26:
        /*003c*/ 	.word	0x00000000
        /*0040*/ 	.short	0x0000
        /*0042*/ 	.short	0x0000
        /*0044*/ 	.byte	0x00, 0xf0, 0x11, 0x00


	//----- nvinfo : EIATTR_SPARSE_MMA_MASK
	.align		4
.L_27:
        /*0048*/ 	.byte	0x03, 0x50
        /*004a*/ 	.short	0x0000


	//----- nvinfo : EIATTR_MAXREG_COUNT
	.align		4
        /*004c*/ 	.byte	0x03, 0x1b
        /*004e*/ 	.short	0x00ff


	//----- nvinfo : EIATTR_MERCURY_ISA_VERSION
	.align		4
        /*0050*/ 	.byte	0x03, 0x5f
        /*0052*/ 	.short	0x0101


	//----- nvinfo : EIATTR_VRC_CTA_INIT_COUNT
	.align		4
        /*0054*/ 	.byte	0x02, 0x4a
	.zero		1
	.zero		1


	//----- nvinfo : EIATTR_EXIT_INSTR_OFFSETS
	.align		4
        /*0058*/ 	.byte	0x04, 0x1c
        /*005a*/ 	.short	(.L_29 - .L_28)


	//   ....[0]....
.L_28:
        /*005c*/ 	.word	0x00000080


	//   ....[1]....
        /*0060*/ 	.word	0x00000190


	//----- nvinfo : EIATTR_CRS_STACK_SIZE
	.align		4
.L_29:
        /*0064*/ 	.byte	0x04, 0x1e
        /*0066*/ 	.short	(.L_31 - .L_30)
.L_30:
        /*0068*/ 	.word	0x00000000


	//----- nvinfo : EIATTR_CBANK_PARAM_SIZE
	.align		4
.L_31:
        /*006c*/ 	.byte	0x03, 0x19
        /*006e*/ 	.short	0x0018


	//----- nvinfo : EIATTR_PARAM_CBANK
	.align		4
        /*0070*/ 	.byte	0x04, 0x0a
        /*0072*/ 	.short	(.L_33 - .L_32)
	.align		4
.L_32:
        /*0074*/ 	.word	index@(.nv.constant0._Z7softMaxffPfS_)
        /*0078*/ 	.short	0x0380
        /*007a*/ 	.short	0x0018


	//----- nvinfo : EIATTR_SW_WAR
	.align		4
.L_33:
        /*007c*/ 	.byte	0x04, 0x36
        /*007e*/ 	.short	(.L_35 - .L_34)
.L_34:
        /*0080*/ 	.word	0x00000008
.L_35:


//--------------------- .nv.info._Z8sum_cudafPfS_ --------------------------
	.section	.nv.info._Z8sum_cudafPfS_,"",@"SHT_CUDA_INFO"
	.sectionflags	@""
	.align	4


	//----- nvinfo : EIATTR_CUDA_API_VERSION
	.align		4
        /*0000*/ 	.byte	0x04, 0x37
        /*0002*/ 	.short	(.L_37 - .L_36)
.L_36:
        /*0004*/ 	.word	0x00000082


	//----- nvinfo : EIATTR_KPARAM_INFO
	.align		4
.L_37:
        /*0008*/ 	.byte	0x04, 0x17
        /*000a*/ 	.short	(.L_39 - .L_38)
.L_38:
        /*000c*/ 	.word	0x00000000
        /*0010*/ 	.short	0x0002
        /*0012*/ 	.short	0x0010
        /*0014*/ 	.byte	0x00, 0xf5, 0x21, 0x00


	//----- nvinfo : EIATTR_KPARAM_INFO
	.align		4
.L_39:
        /*0018*/ 	.byte	0x04, 0x17
        /*001a*/ 	.short	(.L_41 - .L_40)
.L_40:
        /*001c*/ 	.word	0x00000000
        /*0020*/ 	.short	0x0001
        /*0022*/ 	.short	0x0008
        /*0024*/ 	.byte	0x00, 0xf5, 0x21, 0x00


	//----- nvinfo : EIATTR_KPARAM_INFO
	.align		4
.L_41:
        /*0028*/ 	.byte	0x04, 0x17
        /*002a*/ 	.short	(.L_43 - .L_42)
.L_42:
        /*002c*/ 	.word	0x00000000
        /*0030*/ 	.short	0x0000
        /*0032*/ 	.short	0x0000
        /*0034*/ 	.byte	0x00, 0xf0, 0x11, 0x00


	//----- nvinfo : EIATTR_SPARSE_MMA_MASK
	.align		4
.L_43:
        /*0038*/ 	.byte	0x03, 0x50
        /*003a*/ 	.short	0x0000


	//----- nvinfo : EIATTR_MAXREG_COUNT
	.align		4
        /*003c*/ 	.byte	0x03, 0x1b
        /*003e*/ 	.short	0x00ff


	//----- nvinfo : EIATTR_MERCURY_ISA_VERSION
	.align		4
        /*0040*/ 	.byte	0x03, 0x5f
        /*0042*/ 	.short	0x0101


	//----- nvinfo : EIATTR_VRC_CTA_INIT_COUNT
	.align		4
        /*0044*/ 	.byte	0x02, 0x4a
	.zero		1
	.zero		1


	//----- nvinfo : EIATTR_EXIT_INSTR_OFFSETS
	.align		4
        /*0048*/ 	.byte	0x04, 0x1c
        /*004a*/ 	.short	(.L_45 - .L_44)


	//   ....[0]....
.L_44:
        /*004c*/ 	.word	0x00000060


	//   ....[1]....
        /*0050*/ 	.word	0x00000090


	//   ....[2]....
        /*0054*/ 	.word	0x00000210


	//----- nvinfo : EIATTR_CRS_STACK_SIZE
	.align		4
.L_45:
        /*0058*/ 	.byte	0x04, 0x1e
        /*005a*/ 	.short	(.L_47 - .L_46)
.L_46:
        /*005c*/ 	.word	0x00000000


	//----- nvinfo : EIATTR_CBANK_PARAM_SIZE
	.align		4
.L_47:
        /*0060*/ 	.byte	0x03, 0x19
        /*0062*/ 	.short	0x0018


	//----- nvinfo : EIATTR_PARAM_CBANK
	.align		4
        /*0064*/ 	.byte	0x04, 0x0a
        /*0066*/ 	.short	(.L_49 - .L_48)
	.align		4
.L_48:
        /*0068*/ 	.word	index@(.nv.constant0._Z8sum_cudafPfS_)
        /*006c*/ 	.short	0x0380
        /*006e*/ 	.short	0x0018


	//----- nvinfo : EIATTR_SW_WAR
	.align		4
.L_49:
        /*0070*/ 	.byte	0x04, 0x36
        /*0072*/ 	.short	(.L_51 - .L_50)
.L_50:
        /*0074*/ 	.word	0x00000008
.L_51:


//--------------------- .nv.info._Z5saxpyffPfS_   --------------------------
	.section	.nv.info._Z5saxpyffPfS_,"",@"SHT_CUDA_INFO"
	.sectionflags	@""
	.align	4


	//----- nvinfo : EIATTR_CUDA_API_VERSION
	.align		4
        /*0000*/ 	.byte	0x04, 0x37
        /*0002*/ 	.short	(.L_53 - .L_52)
.L_52:
        /*0004*/ 	.word	0x00000082


	//----- nvinfo : EIATTR_KPARAM_INFO
	.align		4
.L_53:
        /*0008*/ 	.byte	0x04, 0x17
        /*000a*/ 	.short	(.L_55 - .L_54)
.L_54:
        /*000c*/ 	.word	0x00000000
        /*0010*/ 	.short	0x0003
        /*0012*/ 	.short	0x0010
        /*0014*/ 	.byte	0x00, 0xf5, 0x21, 0x00


	//----- nvinfo : EIATTR_KPARAM_INFO
	.align		4
.L_55:
        /*0018*/ 	.byte	0x04, 0x17
        /*001a*/ 	.short	(.L_57 - .L_56)
.L_56:
        /*001c*/ 	.word	0x00000000
        /*0020*/ 	.short	0x0002
        /*0022*/ 	.short	0x0008
        /*0024*/ 	.byte	0x00, 0xf5, 0x21, 0x00


	//----- nvinfo : EIATTR_KPARAM_INFO
	.align		4
.L_57:
        /*0028*/ 	.byte	0x04, 0x17
        /*002a*/ 	.short	(.L_59 - .L_58)
.L_58:
        /*002c*/ 	.word	0x00000000
        /*0030*/ 	.short	0x0001
        /*0032*/ 	.short	0x0004
        /*0034*/ 	.byte	0x00, 0xf0, 0x11, 0x00


	//----- nvinfo : EIATTR_KPARAM_INFO
	.align		4
.L_59:
        /*0038*/ 	.byte	0x04, 0x17
        /*003a*/ 	.short	(.L_61 - .L_60)
.L_60:
        /*003c*/ 	.word	0x00000000
        /*0040*/ 	.short	0x0000
        /*0042*/ 	.short	0x0000
        /*0044*/ 	.byte	0x00, 0xf0, 0x11, 0x00


	//----- nvinfo : EIATTR_SPARSE_MMA_MASK
	.align		4
.L_61:
        /*0048*/ 	.byte	0x03, 0x50
        /*004a*/ 	.short	0x0000


	//----- nvinfo : EIATTR_MAXREG_COUNT
	.align		4
        /*004c*/ 	.byte	0x03, 0x1b
        /*004e*/ 	.short	0x00ff


	//----- nvinfo : EIATTR_MERCURY_ISA_VERSION
	.align		4
        /*0050*/ 	.byte	0x03, 0x5f
        /*0052*/ 	.short	0x0101


	//----- nvinfo : EIATTR_VRC_CTA_INIT_COUNT
	.align		4
        /*0054*/ 	.byte	0x02, 0x4a
	.zero		1
	.zero		1


	//----- nvinfo : EIATTR_EXIT_INSTR_OFFSETS
	.align		4
        /*0058*/ 	.byte	0x04, 0x1c
        /*005a*/ 	.short	(.L_63 - .L_62)


	//   ....[0]....
.L_62:
        /*005c*/ 	.word	0x00000080


	//   ....[1]....
        /*0060*/ 	.word	0x00000470


	//----- nvinfo : EIATTR_CRS_STACK_SIZE
	.align		4
.L_63:
        /*0064*/ 	.byte	0x04, 0x1e
        /*0066*/ 	.short	(.L_65 - .L_64)
.L_64:
        /*0068*/ 	.word	0x00000000


	//----- nvinfo : EIATTR_CBANK_PARAM_SIZE
	.align		4
.L_65:
        /*006c*/ 	.byte	0x03, 0x19
        /*006e*/ 	.short	0x0018


	//----- nvinfo : EIATTR_PARAM_CBANK
	.align		4
        /*0070*/ 	.byte	0x04, 0x0a
        /*0072*/ 	.short	(.L_67 - .L_66)
	.align		4
.L_66:
        /*0074*/ 	.word	index@(.nv.constant0._Z5saxpyffPfS_)
        /*0078*/ 	.short	0x0380
        /*007a*/ 	.short	0x0018


	//----- nvinfo : EIATTR_SW_WAR
	.align		4
.L_67:
        /*007c*/ 	.byte	0x04, 0x36
        /*007e*/ 	.short	(.L_69 - .L_68)
.L_68:
        /*0080*/ 	.word	0x00000008
.L_69:


//--------------------- .nv.callgraph             --------------------------
	.section	.nv.callgraph,"",@"SHT_CUDA_CALLGRAPH"
	.align	4
	.sectionentsize	8
	.align		4
        /*0000*/ 	.word	0x00000000
	.align		4
        /*0004*/ 	.word	0xffffffff
	.align		4
        /*0008*/ 	.word	0x00000000
	.align		4
        /*000c*/ 	.word	0xfffffffe
	.align		4
        /*0010*/ 	.word	0x00000000
	.align		4
        /*0014*/ 	.word	0xfffffffd
	.align		4
        /*0018*/ 	.word	0x00000000
	.align		4
        /*001c*/ 	.word	0xfffffffc


//--------------------- .text._Z7softMaxffPfS_    --------------------------
	.section	.text._Z7softMaxffPfS_,"ax",@progbits
	.align	128
        .global         _Z7softMaxffPfS_
        .type           _Z7softMaxffPfS_,@function
        .size           _Z7softMaxffPfS_,(.L_x_7 - _Z7softMaxffPfS_)
        .other          _Z7softMaxffPfS_,@"STO_CUDA_ENTRY STV_DEFAULT"
_Z7softMaxffPfS_:
.text._Z7softMaxffPfS_:
[----:B------:R-:W-:Y:S01]  /*0000*/  LDC R1, c[0x0][0x37c] ;  /* 0x0000df00ff017b82 */ /* 0x000fe20000000800 */
[----:B------:R-:W0:Y:S07]  /*0010*/  S2R R0, SR_TID.X ;  /* 0x0000000000007919 */ /* 0x000e2e0000002100 */
[----:B------:R-:W0:Y:S01]  /*0020*/  S2UR UR4, SR_CTAID.X ;  /* 0x00000000000479c3 */ /* 0x000e220000002500 */
[----:B------:R-:W1:Y:S07]  /*0030*/  LDCU UR5, c[0x0][0x380] ;  /* 0x00007000ff0577ac */ /* 0x000e6e0008000800 */
[----:B------:R-:W0:Y:S02]  /*0040*/  LDC R11, c[0x0][0x360] ;  /* 0x0000d800ff0b7b82 */ /* 0x000e240000000800 */
[----:B0-----:R-:W-:-:S05]  /*0050*/  IMAD R0, R11, UR4, R0 ;  /* 0x000000040b007c24 */ /* 0x001fca000f8e0200 */
[----:B------:R-:W-:-:S04]  /*0060*/  I2FP.F32.S32 R2, R0 ;  /* 0x0000000000027245 */ /* 0x000fc80000201400 */
[----:B-1----:R-:W-:-:S13]  /*0070*/  FSETP.GEU.AND P0, PT, R2, UR5, PT ;  /* 0x0000000502007c0b */ /* 0x002fda000bf0e000 */
[----:B------:R-:W-:Y:S05]  /*0080*/  @P0 EXIT ;  /* 0x000000000000094d */ /* 0x000fea0003800000 */
[----:B------:R-:W0:Y:S01]  /*0090*/  LDC.64 R6, c[0x0][0x390] ;  /* 0x0000e400ff067b82 */ /* 0x000e220000000a00 */
[----:B------:R-:W1:Y:S01]  /*00a0*/  LDCU UR4, c[0x0][0x370] ;  /* 0x00006e00ff0477ac */ /* 0x000e620008000800 */
[----:B------:R-:W2:Y:S06]  /*00b0*/  LDCU.64 UR6, c[0x0][0x358] ;  /* 0x00006b00ff0677ac */ /* 0x000eac0008000a00 */
[----:B------:R-:W3:Y:S01]  /*00c0*/  LDC.64 R8, c[0x0][0x388] ;  /* 0x0000e200ff087b82 */ /* 0x000ee20000000a00 */
[----:B------:R-:W4:Y:S01]  /*00d0*/  LDCU UR8, c[0x0][0x384] ;  /* 0x00007080ff0877ac */ /* 0x000f220008000800 */
[----:B-1----:R-:W-:-:S07]  /*00e0*/  IMAD R11, R11, UR4, RZ ;  /* 0x000000040b0b7c24 */ /* 0x002fce000f8e02ff */
.L_x_0:
[----:B---3--:R-:W-:-:S04]  /*00f0*/  IMAD.WIDE R4, R0, 0x4, R8 ;  /* 0x0000000400047825 */ /* 0x008fc800078e0208 */
[----:B0-----:R-:W-:Y:S02]  /*0100*/  IMAD.WIDE R2, R0, 0x4, R6 ;  /* 0x0000000400027825 */ /* 0x001fe400078e0206 */
[----:B--2---:R-:W4:Y:S04]  /*0110*/  LDG.E R5, desc[UR6][R4.64] ;  /* 0x0000000604057981 */ /* 0x004f28000c1e1900 */
[----:B------:R-:W4:Y:S01]  /*0120*/  LDG.E R10, desc[UR6][R2.64] ;  /* 0x00000006020a7981 */ /* 0x000f22000c1e1900 */
[----:B------:R-:W-:Y:S01]  /*0130*/  IADD3 R0, PT, PT, R11, R0, RZ ;  /* 0x000000000b007210 */ /* 0x000fe20007ffe0ff */
[----:B----4-:R-:W-:-:S03]  /*0140*/  FFMA R13, R10, R5, UR8 ;  /* 0x000000080a0d7e23 */ /* 0x010fc60008000005 */
[----:B------:R-:W-:Y:S02]  /*0150*/  I2FP.F32.S32 R10, R0 ;  /* 0x00000000000a7245 */ /* 0x000fe40000201400 */
[----:B------:R1:W-:Y:S02]  /*0160*/  STG.E desc[UR6][R2.64], R13 ;  /* 0x0000000d02007986 */ /* 0x0003e4000c101906 */
[----:B------:R-:W-:-:S13]  /*0170*/  FSETP.GEU.AND P0, PT, R10, UR5, PT ;  /* 0x000000050a007c0b */ /* 0x000fda000bf0e000 */
[----:B-1----:R-:W-:Y:S05]  /*0180*/  @!P0 BRA `(.L_x_0) ;  /* 0xfffffffc00d88947 */ /* 0x002fea000383ffff */
[----:B------:R-:W-:Y:S05]  /*0190*/  EXIT ;  /* 0x000000000000794d */ /* 0x000fea0003800000 */
.L_x_1:
[----:B------:R-:W-:-:S00]  /*01a0*/  BRA `(.L_x_1) ;  /* 0xfffffffc00fc7947 */ /* 0x000fc0000383ffff */
[----:B------:R-:W-:-:S00]  /*01b0*/  NOP ;  /* 0x0000000000007918 */ /* 0x000fc00000000000 */
        /* <DEDUP_REMOVED lines=12> */
.L_x_7:


//--------------------- .text._Z8sum_cudafPfS_    --------------------------
	.section	.text._Z8sum_cudafPfS_,"ax",@progbits
	.align	128
        .global         _Z8sum_cudafPfS_
        .type           _Z8sum_cudafPfS_,@function
        .size           _Z8sum_cudafPfS_,(.L_x_8 - _Z8sum_cudafPfS_)
        .other          _Z8sum_cudafPfS_,@"STO_CUDA_ENTRY STV_DEFAULT"
_Z8sum_cudafPfS_:
.text._Z8sum_cudafPfS_:
[----:B------:R-:W-:Y:S01]  /*0000*/  LDC R1, c[0x0][0x37c] ;  /* 0x0000df00ff017b82 */ /* 0x000fe20000000800 */
[----:B------:R-:W0:Y:S07]  /*0010*/  S2R R0, SR_TID.X ;  /* 0x0000000000007919 */ /* 0x000e2e0000002100 */
[----:B------:R-:W0:Y:S08]  /*0020*/  S2UR UR4, SR_CTAID.X ;  /* 0x00000000000479c3 */ /* 0x000e300000002500 */
[----:B------:R-:W0:Y:S02]  /*0030*/  LDC R9, c[0x0][0x360] ;  /* 0x0000d800ff097b82 */ /* 0x000e240000000800 */
[----:B0-----:R-:W-:-:S05]  /*0040*/  IMAD R0, R9, UR4, R0 ;  /* 0x0000000409007c24 */ /* 0x001fca000f8e0200 */
[----:B------:R-:W-:-:S13]  /*0050*/  ISETP.GT.AND P0, PT, R0, 0x9, PT ;  /* 0x000000090000780c */ /* 0x000fda0003f04270 */
[----:B------:R-:W-:Y:S05]  /*0060*/  @P0 EXIT ;  /* 0x000000000000094d */ /* 0x000fea0003800000 */
[----:B------:R-:W0:Y:S02]  /*0070*/  LDCU UR7, c[0x0][0x380] ;  /* 0x00007000ff0777ac */ /* 0x000e240008000800 */
[----:B0-----:R-:W-:-:S13]  /*0080*/  FSETP.LT.AND P0, PT, RZ, UR7, PT ;  /* 0x00000007ff007c0b */ /* 0x001fda000bf01000 */
[----:B------:R-:W-:Y:S05]  /*0090*/  @!P0 EXIT ;  /* 0x000000000000894d */ /* 0x000fea0003800000 */
[----:B------:R-:W0:Y:S01]  /*00a0*/  LDCU UR6, c[0x0][0x370] ;  /* 0x00006e00ff0677ac */ /* 0x000e220008000800 */
[----:B------:R-:W1:Y:S01]  /*00b0*/  F2I.TRUNC.NTZ R11, UR7 ;  /* 0x00000007000b7d05 */ /* 0x000e62000820f100 */
[----:B------:R-:W2:Y:S01]  /*00c0*/  LDCU.64 UR4, c[0x0][0x358] ;  /* 0x00006b00ff0477ac */ /* 0x000ea20008000a00 */
[----:B------:R-:W3:Y:S01]  /*00d0*/  LDCU UR8, c[0x0][0x380] ;  /* 0x00007000ff0877ac */ /* 0x000ee20008000800 */
[----:B01----:R-:W-:-:S07]  /*00e0*/  IMAD R9, R9, UR6, RZ ;  /* 0x0000000609097c24 */ /* 0x003fce000f8e02ff */
.L_x_3:
[----:B0-----:R-:W0:Y:S08]  /*00f0*/  LDC.64 R2, c[0x0][0x390] ;  /* 0x0000e400ff027b82 */ /* 0x001e300000000a00 */
[----:B-1----:R-:W1:Y:S01]  /*0100*/  LDC.64 R4, c[0x0][0x388] ;  /* 0x0000e200ff047b82 */ /* 0x002e620000000a00 */
[----:B0-----:R-:W-:-:S05]  /*0110*/  IMAD.WIDE R6, R0, 0x4, R2 ;  /* 0x0000000400067825 */ /* 0x001fca00078e0202 */
[----:B--2---:R0:W5:Y:S01]  /*0120*/  LDG.E R13, desc[UR4][R6.64] ;  /* 0x00000004060d7981 */ /* 0x004162000c1e1900 */
[-C--:B------:R-:W-:Y:S01]  /*0130*/  IMAD R15, R11, R0.reuse, RZ ;  /* 0x000000000b0f7224 */ /* 0x080fe200078e02ff */
[----:B------:R-:W-:Y:S01]  /*0140*/  IADD3 R0, PT, PT, R9, R0, RZ ;  /* 0x0000000009007210 */ /* 0x000fe20007ffe0ff */
[----:B------:R-:W-:-:S03]  /*0150*/  HFMA2 R8, -RZ, RZ, 0, 0 ;  /* 0x00000000ff087431 */ /* 0x000fc600000001ff */
[----:B-1----:R-:W-:-:S13]  /*0160*/  ISETP.GE.AND P1, PT, R0, 0xa, PT ;  /* 0x0000000a0000780c */ /* 0x002fda0003f26270 */
.L_x_2:
[----:B------:R-:W-:-:S05]  /*0170*/  IADD3 R3, PT, PT, R15, R8, RZ ;  /* 0x000000080f037210 */ /* 0x000fca0007ffe0ff */
[----:B------:R-:W-:-:S06]  /*0180*/  IMAD.WIDE R2, R3, 0x4, R4 ;  /* 0x0000000403027825 */ /* 0x000fcc00078e0204 */
[----:B------:R-:W2:Y:S01]  /*0190*/  LDG.E R2, desc[UR4][R2.64] ;  /* 0x0000000402027981 */ /* 0x000ea2000c1e1900 */
[----:B------:R-:W-:-:S04]  /*01a0*/  IADD3 R8, PT, PT, R8, 0x1, RZ ;  /* 0x0000000108087810 */ /* 0x000fc80007ffe0ff */
[----:B------:R-:W-:-:S04]  /*01b0*/  I2FP.F32.U32 R10, R8 ;  /* 0x00000008000a7245 */ /* 0x000fc80000201000 */
[----:B---3--:R-:W-:Y:S01]  /*01c0*/  FSETP.GEU.AND P0, PT, R10, UR8, PT ;  /* 0x000000080a007c0b */ /* 0x008fe2000bf0e000 */
[----:B-12--5:R-:W-:-:S05]  /*01d0*/  FADD R13, R2, R13 ;  /* 0x0000000d020d7221 */ /* 0x026fca0000000000 */
[----:B------:R1:W-:Y:S07]  /*01e0*/  STG.E desc[UR4][R6.64], R13 ;  /* 0x0000000d06007986 */ /* 0x0003ee000c101904 */
[----:B------:R-:W-:Y:S05]  /*01f0*/  @!P0 BRA `(.L_x_2) ;  /* 0xfffffffc00dc8947 */ /* 0x000fea000383ffff */
[----:B------:R-:W-:Y:S05]  /*0200*/  @!P1 BRA `(.L_x_3) ;  /* 0xfffffffc00b89947 */ /* 0x000fea000383ffff */
[----:B------:R-:W-:Y:S05]  /*0210*/  EXIT ;  /* 0x000000000000794d */ /* 0x000fea0003800000 */
.L_x_4:
        /* <DEDUP_REMOVED lines=14> */
.L_x_8:


//--------------------- .text._Z5saxpyffPfS_      --------------------------
	.section	.text._Z5saxpyffPfS_,"ax",@progbits
	.align	128
        .global         _Z5saxpyffPfS_
        .type           _Z5saxpyffPfS_,@function
        .size           _Z5saxpyffPfS_,(.L_x_9 - _Z5saxpyffPfS_)
        .other          _Z5saxpyffPfS_,@"STO_CUDA_ENTRY STV_DEFAULT"
_Z5saxpyffPfS_:
.text._Z5saxpyffPfS_:
        /* <DEDUP_REMOVED lines=9> */
[----:B------:R-:W0:Y:S01]  /*0090*/  LDCU UR4, c[0x0][0x370] ;  /* 0x00006e00ff0477ac */ /* 0x000e220008000800 */
[----:B------:R-:W1:Y:S01]  /*00a0*/  F2I.TRUNC.NTZ R0, UR5 ;  /* 0x0000000500007d05 */ /* 0x000e62000820f100 */
[----:B------:R-:W2:Y:S01]  /*00b0*/  LDCU.64 UR6, c[0x0][0x358] ;  /* 0x00006b00ff0677ac */ /* 0x000ea20008000a00 */
[----:B------:R-:W3:Y:S01]  /*00c0*/  LDCU UR8, c[0x0][0x384] ;  /* 0x00007080ff0877ac */ /* 0x000ee20008000800 */
[----:B01----:R-:W-:-:S07]  /*00d0*/  IMAD R4, R4, UR4, RZ ;  /* 0x0000000404047c24 */ /* 0x003fce000f8e02ff */
.L_x_5:
[----:B------:R-:W0:Y:S08]  /*00e0*/  LDC.64 R2, c[0x0][0x388] ;  /* 0x0000e200ff027b82 */ /* 0x000e300000000a00 */
[----:B------:R-:W1:Y:S01]  /*00f0*/  LDC.64 R6, c[0x0][0x390] ;  /* 0x0000e400ff067b82 */ /* 0x000e620000000a00 */
[----:B0-----:R-:W-:-:S05]  /*0100*/  IMAD.WIDE R2, R5, 0x4, R2 ;  /* 0x0000000405027825 */ /* 0x001fca00078e0202 */
[----:B--2---:R-:W3:Y:S01]  /*0110*/  LDG.E R9, desc[UR6][R2.64] ;  /* 0x0000000602097981 */ /* 0x004ee2000c1e1900 */
[----:B-1----:R-:W-:-:S05]  /*0120*/  IMAD.WIDE R6, R5, 0x4, R6 ;  /* 0x0000000405067825 */ /* 0x002fca00078e0206 */
[----:B------:R-:W3:Y:S02]  /*0130*/  LDG.E R8, desc[UR6][R6.64] ;  /* 0x0000000606087981 */ /* 0x000ee4000c1e1900 */
[----:B---3--:R-:W-:Y:S01]  /*0140*/  FFMA R15, R8, R9, UR8 ;  /* 0x00000008080f7e23 */ /* 0x008fe20008000009 */
[----:B------:R-:W-:-:S04]  /*0150*/  IMAD.WIDE R8, R0, 0x4, R6 ;  /* 0x0000000400087825 */ /* 0x000fc800078e0206 */
[----:B------:R0:W-:Y:S04]  /*0160*/  STG.E desc[UR6][R6.64], R15 ;  /* 0x0000000f06007986 */ /* 0x0001e8000c101906 */
[----:B------:R-:W2:Y:S04]  /*0170*/  LDG.E R10, desc[UR6][R8.64] ;  /* 0x00000006080a7981 */ /* 0x000ea8000c1e1900 */
[----:B------:R-:W2:Y:S02]  /*0180*/  LDG.E R11, desc[UR6][R2.64] ;  /* 0x00000006020b7981 */ /* 0x000ea4000c1e1900 */
[----:B--2---:R-:W-:Y:S01]  /*0190*/  FFMA R17, R10, R11, UR8 ;  /* 0x000000080a117e23 */ /* 0x004fe2000800000b */
[----:B------:R-:W-:-:S04]  /*01a0*/  IMAD.WIDE R10, R0, 0x4, R8 ;  /* 0x00000004000a7825 */ /* 0x000fc800078e0208 */
[----:B------:R1:W-:Y:S04]  /*01b0*/  STG.E desc[UR6][R8.64], R17 ;  /* 0x0000001108007986 */ /* 0x0003e8000c101906 */
[----:B------:R-:W2:Y:S04]  /*01c0*/  LDG.E R12, desc[UR6][R10.64] ;  /* 0x000000060a0c7981 */ /* 0x000ea8000c1e1900 */
[----:B------:R-:W2:Y:S02]  /*01d0*/  LDG.E R13, desc[UR6][R2.64] ;  /* 0x00000006020d7981 */ /* 0x000ea4000c1e1900 */
[----:B--2---:R-:W-:Y:S01]  /*01e0*/  FFMA R19, R12, R13, UR8 ;  /* 0x000000080c137e23 */ /* 0x004fe2000800000d */
[----:B------:R-:W-:-:S04]  /*01f0*/  IMAD.WIDE R12, R0, 0x4, R10 ;  /* 0x00000004000c7825 */ /* 0x000fc800078e020a */
[----:B------:R2:W-:Y:S04]  /*0200*/  STG.E desc[UR6][R10.64], R19 ;  /* 0x000000130a007986 */ /* 0x0005e8000c101906 */
[----:B0-----:R-:W3:Y:S04]  /*0210*/  LDG.E R6, desc[UR6][R12.64] ;  /* 0x000000060c067981 */ /* 0x001ee8000c1e1900 */
[----:B------:R-:W3:Y:S02]  /*0220*/  LDG.E R7, desc[UR6][R2.64] ;  /* 0x0000000602077981 */ /* 0x000ee4000c1e1900 */
[----:B---3--:R-:W-:Y:S01]  /*0230*/  FFMA R15, R6, R7, UR8 ;  /* 0x00000008060f7e23 */ /* 0x008fe20008000007 */
[----:B------:R-:W-:-:S04]  /*0240*/  IMAD.WIDE R6, R0, 0x4, R12 ;  /* 0x0000000400067825 */ /* 0x000fc800078e020c */
[----:B------:R0:W-:Y:S04]  /*0250*/  STG.E desc[UR6][R12.64], R15 ;  /* 0x0000000f0c007986 */ /* 0x0001e8000c101906 */
[----:B-1----:R-:W3:Y:S04]  /*0260*/  LDG.E R8, desc[UR6][R6.64] ;  /* 0x0000000606087981 */ /* 0x002ee8000c1e1900 */
[----:B------:R-:W3:Y:S02]  /*0270*/  LDG.E R9, desc[UR6][R2.64] ;  /* 0x0000000602097981 */ /* 0x000ee4000c1e1900 */
[----:B---3--:R-:W-:Y:S01]  /*0280*/  FFMA R17, R8, R9, UR8 ;  /* 0x0000000808117e23 */ /* 0x008fe20008000009 */
[----:B------:R-:W-:-:S04]  /*0290*/  IMAD.WIDE R8, R0, 0x4, R6 ;  /* 0x0000000400087825 */ /* 0x000fc800078e0206 */
[----:B------:R1:W-:Y:S04]  /*02a0*/  STG.E desc[UR6][R6.64], R17 ;  /* 0x0000001106007986 */ /* 0x0003e8000c101906 */
[----:B--2---:R-:W2:Y:S04]  /*02b0*/  LDG.E R10, desc[UR6][R8.64] ;  /* 0x00000006080a7981 */ /* 0x004ea8000c1e1900 */
        /* <DEDUP_REMOVED lines=19> */
[----:B0-----:R-:W2:Y:S04]  /*03f0*/  LDG.E R11, desc[UR6][R2.64] ;  /* 0x00000006020b7981 */ /* 0x001ea8000c1e1900 */
[----:B------:R-:W2:Y:S01]  /*0400*/  LDG.E R10, desc[UR6][R8.64] ;  /* 0x00000006080a7981 */ /* 0x000ea2000c1e1900 */
[----:B------:R-:W-:Y:S01]  /*0410*/  IADD3 R5, PT, PT, R4, R5, RZ ;  /* 0x0000000504057210 */ /* 0x000fe20007ffe0ff */
[----:B--2---:R-:W-:-:S03]  /*0420*/  FFMA R11, R10, R11, UR8 ;  /* 0x000000080a0b7e23 */ /* 0x004fc6000800000b */
[----:B------:R-:W-:Y:S02]  /*0430*/  I2FP.F32.S32 R10, R5 ;  /* 0x00000005000a7245 */ /* 0x000fe40000201400 */
[----:B------:R1:W-:Y:S02]  /*0440*/  STG.E desc[UR6][R8.64], R11 ;  /* 0x0000000b08007986 */ /* 0x0003e4000c101906 */
[----:B------:R-:W-:-:S13]  /*0450*/  FSETP.GEU.AND P0, PT, R10, UR5, PT ;  /* 0x000000050a007c0b */ /* 0x000fda000bf0e000 */
[----:B-1----:R-:W-:Y:S05]  /*0460*/  @!P0 BRA `(.L_x_5) ;  /* 0xfffffffc001c8947 */ /* 0x002fea000383ffff */
[----:B------:R-:W-:Y:S05]  /*0470*/  EXIT ;  /* 0x000000000000794d */ /* 0x000fea0003800000 */
.L_x_6:
        /* <DEDUP_REMOVED lines=16> */
.L_x_9:


//--------------------- .nv.shared.reserved.0     --------------------------
	.section	.nv.shared.reserved.0,"aw",@nobits
	.weak		__nv_reservedSMEM_offset_0_alias
	.size		__nv_reservedSMEM_offset_0_alias, 0, 64
	.other		__nv_reservedSMEM_offset_0_alias,@"STO_CUDA_RESERVED_SHARED STV_DEFAULT"
__nv_reservedSMEM_offset_0_alias:
	.zero		0
	.zero		64


//--------------------- .nv.constant0._Z7softMaxffPfS_ --------------------------
	.section	.nv.constant0._Z7softMaxffPfS_,"a",@progbits
	.sectionflags	@""
	.align	4
.nv.constant0._Z7softMaxffPfS_:
	.zero		920


//--------------------- .nv.constant0._Z8sum_cudafPfS_ --------------------------
	.section	.nv.constant0._Z8sum_cudafPfS_,"a",@progbits
	.sectionflags	@""
	.align	4
.nv.constant0._Z8sum_cudafPfS_:
	.zero		920


//--------------------- .nv.constant0._Z5saxpyffPfS_ --------------------------
	.section	.nv.constant0._Z5saxpyffPfS_,"a",@progbits
	.sectionflags	@""
	.align	4
.nv.constant0._Z5saxpyffPfS_:
	.zero		920


//--------------------- SYMBOLS --------------------------

	.type		.nv.reservedSmem.offset0,@object
	.size		.nv.reservedSmem.offset0,0x4
